	.headerflags	@"EF_CUDA_TEXMODE_UNIFIED EF_CUDA_64BIT_ADDRESS EF_CUDA_ACCELERATORS EF_CUDA_SM90 EF_CUDA_VIRTUAL_SM(EF_CUDA_SM90)"
	.elftype	@"ET_EXEC"


//--------------------- .nv.info                  --------------------------
	.section	.nv.info,"",@"SHT_CUDA_INFO"
	.align	4


	//----- nvinfo : EIATTR_REGCOUNT
	.align		4
        /*0000*/ 	.byte	0x04, 0x2f
        /*0002*/ 	.short	(.L_6 - .L_5)
	.align		4
.L_5:
        /*0004*/ 	.word	index@(triton_poi_fused_convolution_max_unpool2d_18)
        /*0008*/ 	.word	0x00000020


	//----- nvinfo : EIATTR_MIN_STACK_SIZE
	.align		4
.L_6:
        /*000c*/ 	.byte	0x04, 0x12
        /*000e*/ 	.short	(.L_8 - .L_7)
	.align		4
.L_7:
        /*0010*/ 	.word	index@(triton_poi_fused_convolution_max_unpool2d_18)
        /*0014*/ 	.word	0x00000000


	//----- nvinfo : EIATTR_FRAME_SIZE
	.align		4
.L_8:
        /*0018*/ 	.byte	0x04, 0x11
        /*001a*/ 	.short	(.L_10 - .L_9)
	.align		4
.L_9:
        /*001c*/ 	.word	index@(triton_poi_fused_convolution_max_unpool2d_18)
        /*0020*/ 	.word	0x00000000


	//----- nvinfo : EIATTR_MIN_STACK_SIZE
	.align		4
.L_10:
        /*0024*/ 	.byte	0x04, 0x12
        /*0026*/ 	.short	(.L_12 - .L_11)
	.align		4
.L_11:
        /*0028*/ 	.word	index@(triton_poi_fused_convolution_max_unpool2d_18)
        /*002c*/ 	.word	0x00000000
.L_12:


//--------------------- .nv.info.triton_poi_fused_convolution_max_unpool2d_18 --------------------------
	.section	.nv.info.triton_poi_fused_convolution_max_unpool2d_18,"",@"SHT_CUDA_INFO"
	.sectionflags	@""
	.align	4


	//----- nvinfo : EIATTR_CUDA_API_VERSION
	.align		4
        /*0000*/ 	.byte	0x04, 0x37
        /*0002*/ 	.short	(.L_14 - .L_13)
.L_13:
        /*0004*/ 	.word	0x0000007c


	//----- nvinfo : EIATTR_KPARAM_INFO
	.align		4
.L_14:
        /*0008*/ 	.byte	0x04, 0x17
        /*000a*/ 	.short	(.L_16 - .L_15)
.L_15:
        /*000c*/ 	.word	0x00000000
        /*0010*/ 	.short	0x0008
        /*0012*/ 	.short	0x0040
        /*0014*/ 	.byte	0x00, 0xf0, 0x11, 0x00


	//----- nvinfo : EIATTR_KPARAM_INFO
	.align		4
.L_16:
        /*0018*/ 	.byte	0x04, 0x17
        /*001a*/ 	.short	(.L_18 - .L_17)
.L_17:
        /*001c*/ 	.word	0x00000000
        /*0020*/ 	.short	0x0007
        /*0022*/ 	.short	0x0038
        /*0024*/ 	.byte	0x00, 0xf4, 0x21, 0x00


	//----- nvinfo : EIATTR_KPARAM_INFO
	.align		4
.L_18:
        /*0028*/ 	.byte	0x04, 0x17
        /*002a*/ 	.short	(.L_20 - .L_19)
.L_19:
        /*002c*/ 	.word	0x00000000
        /*0030*/ 	.short	0x0006
        /*0032*/ 	.short	0x0030
        /*0034*/ 	.byte	0x00, 0xf4, 0x21, 0x00


	//----- nvinfo : EIATTR_KPARAM_INFO
	.align		4
.L_20:
        /*0038*/ 	.byte	0x04, 0x17
        /*003a*/ 	.short	(.L_22 - .L_21)
.L_21:
        /*003c*/ 	.word	0x00000000
        /*0040*/ 	.short	0x0005
        /*0042*/ 	.short	0x0028
        /*0044*/ 	.byte	0x00, 0xf4, 0x21, 0x00


	//----- nvinfo : EIATTR_KPARAM_INFO
	.align		4
.L_22:
        /*0048*/ 	.byte	0x04, 0x17
        /*004a*/ 	.short	(.L_24 - .L_23)
.L_23:
        /*004c*/ 	.word	0x00000000
        /*0050*/ 	.short	0x0004
        /*0052*/ 	.short	0x0020
        /*0054*/ 	.byte	0x00, 0xf4, 0x21, 0x00


	//----- nvinfo : EIATTR_KPARAM_INFO
	.align		4
.L_24:
        /*0058*/ 	.byte	0x04, 0x17
        /*005a*/ 	.short	(.L_26 - .L_25)
.L_25:
        /*005c*/ 	.word	0x00000000
        /*0060*/ 	.short	0x0003
        /*0062*/ 	.short	0x0018
        /*0064*/ 	.byte	0x00, 0xf4, 0x21, 0x00


	//----- nvinfo : EIATTR_KPARAM_INFO
	.align		4
.L_26:
        /*0068*/ 	.byte	0x04, 0x17
        /*006a*/ 	.short	(.L_28 - .L_27)
.L_27:
        /*006c*/ 	.word	0x00000000
        /*0070*/ 	.short	0x0002
        /*0072*/ 	.short	0x0010
        /*0074*/ 	.byte	0x00, 0xf4, 0x21, 0x00


	//----- nvinfo : EIATTR_KPARAM_INFO
	.align		4
.L_28:
        /*0078*/ 	.byte	0x04, 0x17
        /*007a*/ 	.short	(.L_30 - .L_29)
.L_29:
        /*007c*/ 	.word	0x00000000
        /*0080*/ 	.short	0x0001
        /*0082*/ 	.short	0x0008
        /*0084*/ 	.byte	0x00, 0xf4, 0x21, 0x00


	//----- nvinfo : EIATTR_KPARAM_INFO
	.align		4
.L_30:
        /*0088*/ 	.byte	0x04, 0x17
        /*008a*/ 	.short	(.L_32 - .L_31)
.L_31:
        /*008c*/ 	.word	0x00000000
        /*0090*/ 	.short	0x0000
        /*0092*/ 	.short	0x0000
        /*0094*/ 	.byte	0x00, 0xf4, 0x21, 0x00


	//----- nvinfo : EIATTR_SPARSE_MMA_MASK
	.align		4
.L_32:
        /*0098*/ 	.byte	0x03, 0x50
        /*009a*/ 	.short	0x0000


	//----- nvinfo : EIATTR_MAXREG_COUNT
	.align		4
        /*009c*/ 	.byte	0x03, 0x1b
        /*009e*/ 	.short	0x00ff


	//----- nvinfo : EIATTR_EXTERNS
	.align		4
        /*00a0*/ 	.byte	0x04, 0x0f
        /*00a2*/ 	.short	(.L_34 - .L_33)


	//   ....[0]....
	.align		4
.L_33:
        /*00a4*/ 	.word	index@(__assertfail)


	//----- nvinfo : EIATTR_SYSCALL_OFFSETS
	.align		4
.L_34:
        /*00a8*/ 	.byte	0x04, 0x46
        /*00aa*/ 	.short	(.L_36 - .L_35)


	//   ....[0]....
.L_35:
        /*00ac*/ 	.word	0x00000460


	//----- nvinfo : EIATTR_EXIT_INSTR_OFFSETS
	.align		4
.L_36:
        /*00b0*/ 	.byte	0x04, 0x1c
        /*00b2*/ 	.short	(.L_38 - .L_37)


	//   ....[0]....
.L_37:
        /*00b4*/ 	.word	0x000007b0


	//----- nvinfo : EIATTR_REQNTID
	.align		4
.L_38:
        /*00b8*/ 	.byte	0x04, 0x10
        /*00ba*/ 	.short	(.L_40 - .L_39)
.L_39:
        /*00bc*/ 	.word	0x00000080
        /*00c0*/ 	.word	0x00000001
        /*00c4*/ 	.word	0x00000001


	//----- nvinfo : EIATTR_CRS_STACK_SIZE
	.align		4
.L_40:
        /*00c8*/ 	.byte	0x04, 0x1e
        /*00ca*/ 	.short	(.L_42 - .L_41)
.L_41:
        /*00cc*/ 	.word	0x00000000


	//----- nvinfo : EIATTR_CBANK_PARAM_SIZE
	.align		4
.L_42:
        /*00d0*/ 	.byte	0x03, 0x19
        /*00d2*/ 	.short	0x0044


	//----- nvinfo : EIATTR_PARAM_CBANK
	.align		4
        /*00d4*/ 	.byte	0x04, 0x0a
        /*00d6*/ 	.short	(.L_44 - .L_43)
	.align		4
.L_43:
        /*00d8*/ 	.word	index@(.nv.constant0.triton_poi_fused_convolution_max_unpool2d_18)
        /*00dc*/ 	.short	0x0210
        /*00de*/ 	.short	0x0044


	//----- nvinfo : EIATTR_SW_WAR
	.align		4
.L_44:
        /*00e0*/ 	.byte	0x04, 0x36
        /*00e2*/ 	.short	(.L_46 - .L_45)
.L_45:
        /*00e4*/ 	.word	0x00000008
.L_46:


//--------------------- .nv.callgraph             --------------------------
	.section	.nv.callgraph,"",@"SHT_CUDA_CALLGRAPH"
	.align	4
	.sectionentsize	8
	.align		4
        /*0000*/ 	.word	0x00000000
	.align		4
        /*0004*/ 	.word	0xffffffff
	.align		4
        /*0008*/ 	.word	index@(triton_poi_fused_convolution_max_unpool2d_18)
	.align		4
        /*000c*/ 	.word	index@(__assertfail)
	.align		4
        /*0010*/ 	.word	0x00000000
	.align		4
        /*0014*/ 	.word	0xfffffffe
	.align		4
        /*0018*/ 	.word	0x00000000
	.align		4
        /*001c*/ 	.word	0xfffffffd
	.align		4
        /*0020*/ 	.word	0x00000000
	.align		4
        /*0024*/ 	.word	0xfffffffc


//--------------------- .nv.constant4             --------------------------
	.section	.nv.constant4,"a",@progbits
	.align	8
	.align		8
.nv.constant4:
        /*0000*/ 	.dword	__assertfail
	.align		8
        /*0008*/ 	.dword	assertFunc_0
	.align		8
        /*0010*/ 	.dword	assertFile_0
	.align		8
        /*0018*/ 	.dword	assertMessage_0
	.align		8
        /*0020*/ 	.dword	_$_str
	.align		8
        /*0028*/ 	.dword	_$_str_$_2


//--------------------- .text.triton_poi_fused_convolution_max_unpool2d_18 --------------------------
	.section	.text.triton_poi_fused_convolution_max_unpool2d_18,"ax",@progbits
	.sectionflags	@"SHF_BARRIERS=1"
	.align	128
        .global         triton_poi_fused_convolution_max_unpool2d_18
        .type           triton_poi_fused_convolution_max_unpool2d_18,@function
        .size           triton_poi_fused_convolution_max_unpool2d_18,(.L_x_2 - triton_poi_fused_convolution_max_unpool2d_18)
        .other          triton_poi_fused_convolution_max_unpool2d_18,@"STO_CUDA_ENTRY STV_DEFAULT"
triton_poi_fused_convolution_max_unpool2d_18:
.text.triton_poi_fused_convolution_max_unpool2d_18:
[----:B------:R-:W0:Y:S01]  /*0000*/  LDC R1, c[0x0][0x28] ;  /* 0x00000a00ff017b82 */ /* 0x000e220000000800 */
[----:B------:R-:W1:Y:S07]  /*0010*/  S2R R23, SR_TID.X ;  /* 0x0000000000177919 */ /* 0x000e6e0000002100 */
[----:B------:R-:W2:Y:S01]  /*0020*/  LDC.64 R4, c[0x0][0x220] ;  /* 0x00008800ff047b82 */ /* 0x000ea20000000a00 */
[----:B------:R-:W-:Y:S01]  /*0030*/  ULDC.64 UR4, c[0x0][0x208] ;  /* 0x0000820000047ab9 */ /* 0x000fe20000000a00 */
[----:B------:R-:W3:Y:S06]  /*0040*/  S2R R7, SR_CTAID.X ;  /* 0x0000000000077919 */ /* 0x000eec0000002500 */
[----:B------:R-:W4:Y:S08]  /*0050*/  LDC.64 R8, c[0x0][0x240] ;  /* 0x00009000ff087b82 */ /* 0x000f300000000a00 */
[----:B------:R-:W4:Y:S08]  /*0060*/  LDC.64 R20, c[0x0][0x228] ;  /* 0x00008a00ff147b82 */ /* 0x000f300000000a00 */
[----:B------:R-:W4:Y:S01]  /*0070*/  LDC.64 R12, c[0x0][0x230] ;  /* 0x00008c00ff0c7b82 */ /* 0x000f220000000a00 */
[----:B-1----:R-:W-:-:S07]  /*0080*/  IMAD.SHL.U32 R22, R23, 0x2, RZ ;  /* 0x0000000217167824 */ /* 0x002fce00078e00ff */
[----:B------:R-:W1:Y:S01]  /*0090*/  LDC.64 R10, c[0x0][0x238] ;  /* 0x00008e00ff0a7b82 */ /* 0x000e620000000a00 */
[----:B---3--:R-:W-:Y:S02]  /*00a0*/  SHF.R.S32.HI R0, RZ, 0x17, R7 ;  /* 0x00000017ff007819 */ /* 0x008fe40000011407 */
[----:B------:R-:W-:-:S05]  /*00b0*/  LOP3.LUT R22, R22, 0xfe, RZ, 0xc0, !PT ;  /* 0x000000fe16167812 */ /* 0x000fca00078ec0ff */
[----:B------:R-:W3:Y:S01]  /*00c0*/  LDC.64 R14, c[0x0][0x210] ;  /* 0x00008400ff0e7b82 */ /* 0x000ee20000000a00 */
[----:B------:R-:W-:-:S04]  /*00d0*/  IMAD R3, R7, 0x100, R22 ;  /* 0x0000010007037824 */ /* 0x000fc800078e0216 */
[----:B--2---:R-:W-:-:S03]  /*00e0*/  IMAD.WIDE R4, R3, 0x8, R4 ;  /* 0x0000000803047825 */ /* 0x004fc600078e0204 */
[----:B------:R-:W2:Y:S03]  /*00f0*/  LDC.64 R18, c[0x0][0x218] ;  /* 0x00008600ff127b82 */ /* 0x000ea60000000a00 */
[----:B------:R-:W2:Y:S01]  /*0100*/  LDG.E.128 R4, desc[UR4][R4.64] ;  /* 0x0000000404047981 */ /* 0x000ea2000c1e1d00 */
[----:B------:R-:W-:-:S04]  /*0110*/  SGXT R0, R0, 0x1 ;  /* 0x000000010000781a */ /* 0x000fc80000000200 */
[----:B------:R-:W-:-:S04]  /*0120*/  LEA.HI R2, R0, R3, RZ, 0x6 ;  /* 0x0000000300027211 */ /* 0x000fc800078f30ff */
[--C-:B------:R-:W-:Y:S02]  /*0130*/  SHF.R.S32.HI R0, RZ, 0x6, R2.reuse ;  /* 0x00000006ff007819 */ /* 0x100fe40000011402 */
[----:B------:R-:W-:-:S04]  /*0140*/  SHF.R.S32.HI R17, RZ, 0x1f, R2 ;  /* 0x0000001fff117819 */ /* 0x000fc80000011402 */
[----:B------:R-:W-:-:S04]  /*0150*/  LEA.HI R17, R17, R0, RZ, 0x8 ;  /* 0x0000000011117211 */ /* 0x000fc800078f40ff */
[----:B------:R-:W-:-:S05]  /*0160*/  LOP3.LUT R17, R17, 0xffffff00, RZ, 0xc0, !PT ;  /* 0xffffff0011117812 */ /* 0x000fca00078ec0ff */
[----:B------:R-:W-:Y:S02]  /*0170*/  IMAD.IADD R17, R0, 0x1, -R17 ;  /* 0x0000000100117824 */ /* 0x000fe400078e0a11 */
[----:B---3--:R-:W-:-:S04]  /*0180*/  IMAD.WIDE R14, R3, 0x4, R14 ;  /* 0x00000004030e7825 */ /* 0x008fc800078e020e */
[C---:B----4-:R-:W-:Y:S01]  /*0190*/  IMAD.WIDE R8, R17.reuse, 0x4, R8 ;  /* 0x0000000411087825 */ /* 0x050fe200078e0208 */
[----:B------:R-:W5:Y:S03]  /*01a0*/  LDG.E.64 R2, desc[UR4][R14.64] ;  /* 0x000000040e027981 */ /* 0x000f66000c1e1b00 */
[C---:B0-----:R-:W-:Y:S02]  /*01b0*/  IMAD.WIDE R20, R17.reuse, 0x4, R20 ;  /* 0x0000000411147825 */ /* 0x041fe400078e0214 */
[----:B------:R-:W5:Y:S02]  /*01c0*/  LDG.E.EL R9, desc[UR4][R8.64] ;  /* 0x0000000408097981 */ /* 0x000f64000c2e1900 */
[----:B------:R-:W-:-:S04]  /*01d0*/  IMAD.WIDE R12, R17, 0x4, R12 ;  /* 0x00000004110c7825 */ /* 0x000fc800078e020c */
[----:B-1----:R-:W-:-:S04]  /*01e0*/  IMAD.WIDE R10, R17, 0x4, R10 ;  /* 0x00000004110a7825 */ /* 0x002fc800078e020a */
[----:B--2---:R-:W-:Y:S01]  /*01f0*/  IMAD.WIDE R24, R17, 0x4, R18 ;  /* 0x0000000411187825 */ /* 0x004fe200078e0212 */
[----:B------:R-:W5:Y:S04]  /*0200*/  LDG.E.EL R16, desc[UR4][R10.64] ;  /* 0x000000040a107981 */ /* 0x000f68000c2e1900 */
[----:B------:R-:W5:Y:S04]  /*0210*/  LDG.E.EL R18, desc[UR4][R20.64] ;  /* 0x0000000414127981 */ /* 0x000f68000c2e1900 */
[----:B------:R-:W5:Y:S04]  /*0220*/  LDG.E.EL R17, desc[UR4][R12.64] ;  /* 0x000000040c117981 */ /* 0x000f68000c2e1900 */
[----:B------:R0:W5:Y:S02]  /*0230*/  LDG.E.EL R19, desc[UR4][R24.64] ;  /* 0x0000000418137981 */ /* 0x000164000c2e1900 */
[----:B0-----:R-:W-:-:S05]  /*0240*/  IMAD.SHL.U32 R25, R0, 0x100, RZ ;  /* 0x0000010000197824 */ /* 0x001fca00078e00ff */
[----:B------:R-:W-:Y:S02]  /*0250*/  SHF.R.S32.HI R27, RZ, 0x1f, R25 ;  /* 0x0000001fff1b7819 */ /* 0x000fe40000011419 */
[----:B------:R-:W-:Y:S02]  /*0260*/  IADD3 R0, P1, R6, R25, RZ ;  /* 0x0000001906007210 */ /* 0x000fe40007f3e0ff */
[----:B------:R-:W-:-:S03]  /*0270*/  IADD3 R29, P0, R4, R25, RZ ;  /* 0x00000019041d7210 */ /* 0x000fc60007f1e0ff */
[----:B------:R-:W-:Y:S01]  /*0280*/  IMAD.X R6, R7, 0x1, R27, P1 ;  /* 0x0000000107067824 */ /* 0x000fe200008e061b */
[----:B------:R-:W-:-:S04]  /*0290*/  IADD3.X R4, R5, R27, RZ, P0, !PT ;  /* 0x0000001b05047210 */ /* 0x000fc800007fe4ff */
[----:B------:R-:W-:Y:S02]  /*02a0*/  SHF.R.U32.HI R24, RZ, 0xd, R4 ;  /* 0x0000000dff187819 */ /* 0x000fe40000011604 */
[----:B------:R-:W-:Y:S02]  /*02b0*/  SHF.R.U32.HI R27, RZ, 0xd, R6 ;  /* 0x0000000dff1b7819 */ /* 0x000fe40000011606 */
[----:B------:R-:W-:Y:S02]  /*02c0*/  LOP3.LUT R24, R24, 0x40000, RZ, 0xc0, !PT ;  /* 0x0004000018187812 */ /* 0x000fe400078ec0ff */
[----:B------:R-:W-:Y:S02]  /*02d0*/  LOP3.LUT R27, R27, 0x40000, RZ, 0xc0, !PT ;  /* 0x000400001b1b7812 */ /* 0x000fe400078ec0ff */
[----:B------:R-:W-:Y:S02]  /*02e0*/  IADD3 R24, P0, R24, R29, RZ ;  /* 0x0000001d18187210 */ /* 0x000fe40007f1e0ff */
[----:B------:R-:W-:-:S03]  /*02f0*/  IADD3 R27, P1, R27, R0, RZ ;  /* 0x000000001b1b7210 */ /* 0x000fc60007f3e0ff */
[----:B------:R-:W-:Y:S01]  /*0300*/  IMAD.X R25, RZ, RZ, R4, P0 ;  /* 0x000000ffff197224 */ /* 0x000fe200000e0604 */
[----:B------:R-:W-:Y:S01]  /*0310*/  LOP3.LUT R4, R24, R27, RZ, 0xfc, !PT ;  /* 0x0000001b18047212 */ /* 0x000fe200078efcff */
[----:B------:R-:W-:-:S03]  /*0320*/  IMAD.X R0, RZ, RZ, R6, P1 ;  /* 0x000000ffff007224 */ /* 0x000fc600008e0606 */
[----:B------:R-:W-:Y:S02]  /*0330*/  ISETP.GE.U32.AND P0, PT, R4, 0x40000, PT ;  /* 0x000400000400780c */ /* 0x000fe40003f06070 */
[----:B------:R-:W-:-:S04]  /*0340*/  LOP3.LUT R4, R25, R0, RZ, 0xfc, !PT ;  /* 0x0000000019047212 */ /* 0x000fc800078efcff */
[----:B------:R-:W-:-:S13]  /*0350*/  ISETP.GE.U32.AND.EX P0, PT, R4, RZ, PT, P0 ;  /* 0x000000ff0400720c */ /* 0x000fda0003f06100 */
[----:B------:R-:W-:Y:S05]  /*0360*/  @!P0 BRA `(.L_x_0) ;  /* 0x0000000000408947 */ /* 0x000fea0003800000 */
[----:B------:R-:W-:Y:S01]  /*0370*/  MOV R28, 0x0 ;  /* 0x00000000001c7802 */ /* 0x000fe20000000f00 */
[----:B------:R-:W-:Y:S01]  /*0380*/  ULDC.64 UR6, c[0x4][0x18] ;  /* 0x0100060000067ab9 */ /* 0x000fe20000000a00 */
[----:B------:R-:W-:Y:S01]  /*0390*/  ULDC.64 UR8, c[0x4][0x8] ;  /* 0x0100020000087ab9 */ /* 0x000fe20000000a00 */
[----:B------:R-:W-:Y:S01]  /*03a0*/  MOV R4, UR6 ;  /* 0x0000000600047c02 */ /* 0x000fe20008000f00 */
[----:B------:R-:W-:Y:S01]  /*03b0*/  IMAD.U32 R5, RZ, RZ, UR7 ;  /* 0x00000007ff057e24 */ /* 0x000fe2000f8e00ff */
[----:B------:R-:W-:Y:S01]  /*03c0*/  ULDC.64 UR6, c[0x4][0x10] ;  /* 0x0100040000067ab9 */ /* 0x000fe20000000a00 */
[----:B------:R-:W0:Y:S01]  /*03d0*/  LDC.64 R28, c[0x4][R28] ;  /* 0x010000001c1c7b82 */ /* 0x000e220000000a00 */
[----:B------:R-:W-:Y:S01]  /*03e0*/  HFMA2.MMA R13, -RZ, RZ, 0, 0 ;  /* 0x00000000ff0d7435 */ /* 0x000fe200000001ff */
[----:B------:R-:W-:Y:S01]  /*03f0*/  IMAD.U32 R6, RZ, RZ, UR6 ;  /* 0x00000006ff067e24 */ /* 0x000fe2000f8e00ff */
[----:B------:R-:W-:Y:S01]  /*0400*/  MOV R10, UR8 ;  /* 0x00000008000a7c02 */ /* 0x000fe20008000f00 */
[----:B------:R-:W-:-:S08]  /*0410*/  IMAD.U32 R7, RZ, RZ, UR7 ;  /* 0x00000007ff077e24 */ /* 0x000fd0000f8e00ff */
[----:B------:R-:W-:Y:S01]  /*0420*/  LEPC R20, `(.L_x_0) ;  /* 0x000000004014794e */ /* 0x000fe20000000000 */
[----:B------:R-:W-:Y:S02]  /*0430*/  IMAD.U32 R11, RZ, RZ, UR9 ;  /* 0x00000009ff0b7e24 */ /* 0x000fe4000f8e00ff */
[----:B------:R-:W-:Y:S02]  /*0440*/  IMAD.MOV.U32 R8, RZ, RZ, 0x28 ;  /* 0x00000028ff087424 */ /* 0x000fe400078e00ff */
[----:B------:R-:W-:-:S07]  /*0450*/  IMAD.MOV.U32 R12, RZ, RZ, 0x1 ;  /* 0x00000001ff0c7424 */ /* 0x000fce00078e00ff */
[----:B0----5:R-:W-:Y:S05]  /*0460*/  CALL.ABS.NOINC R28 ;  /* 0x000000001c007343 */ /* 0x021fea0003c00000 */
.L_x_0:
[----:B-----5:R-:W-:Y:S01]  /*0470*/  FADD R17, R17, 9.9999997473787516356e-06 ;  /* 0x3727c5ac11117421 */ /* 0x020fe20000000000 */
[----:B------:R-:W0:Y:S01]  /*0480*/  S2R R11, SR_CgaCtaId ;  /* 0x00000000000b7919 */ /* 0x000e220000008800 */
[----:B------:R-:W-:Y:S02]  /*0490*/  IMAD.MOV.U32 R7, RZ, RZ, 0x3e800000 ;  /* 0x3e800000ff077424 */ /* 0x000fe400078e00ff */
[--C-:B------:R-:W-:Y:S01]  /*04a0*/  FADD R3, R3, R19.reuse ;  /* 0x0000001303037221 */ /* 0x100fe20000000000 */
[----:B------:R-:W1:Y:S01]  /*04b0*/  MUFU.SQRT R4, R17 ;  /* 0x0000001100047308 */ /* 0x000e620000002000 */
[----:B------:R-:W-:Y:S05]  /*04c0*/  WARPSYNC.ALL ;  /* 0x0000000000007948 */ /* 0x000fea0003800000 */
[----:B------:R-:W-:Y:S01]  /*04d0*/  BAR.SYNC.DEFER_BLOCKING 0x0 ;  /* 0x0000000000007b1d */ /* 0x000fe20000010000 */
[----:B------:R-:W-:Y:S01]  /*04e0*/  FADD R2, R2, R19 ;  /* 0x0000001302027221 */ /* 0x000fe20000000000 */
[----:B------:R-:W-:Y:S01]  /*04f0*/  FADD R5, -R18, R3 ;  /* 0x0000000312057221 */ /* 0x000fe20000000100 */
[----:B------:R-:W-:-:S02]  /*0500*/  MOV R8, 0x400 ;  /* 0x0000040000087802 */ /* 0x000fc40000000f00 */
[----:B------:R-:W-:Y:S01]  /*0510*/  FADD R18, -R18, R2 ;  /* 0x0000000212127221 */ /* 0x000fe20000000100 */
[----:B------:R-:W-:Y:S01]  /*0520*/  ULDC.64 UR6, c[0x0][0x248] ;  /* 0x0000920000067ab9 */ /* 0x000fe20000000a00 */
[----:B------:R-:W-:Y:S02]  /*0530*/  LOP3.LUT R23, R23, 0x7f, RZ, 0xc0, !PT ;  /* 0x0000007f17177812 */ /* 0x000fe400078ec0ff */
[C---:B-1----:R-:W-:Y:S02]  /*0540*/  FSETP.GT.AND P0, PT, R4.reuse, 8.50705917302346158658e+37, PT ;  /* 0x7e8000000400780b */ /* 0x042fe40003f04000 */
[C---:B------:R-:W-:Y:S02]  /*0550*/  FSETP.GEU.AND P1, PT, R4.reuse, 1.175494350822287508e-38, PT ;  /* 0x008000000400780b */ /* 0x040fe40003f2e000 */
[----:B------:R-:W-:Y:S01]  /*0560*/  FSEL R7, R7, 1, P0 ;  /* 0x3f80000007077808 */ /* 0x000fe20000000000 */
[----:B------:R-:W-:Y:S08]  /*0570*/  STG.E.64 desc[UR4][R14.64], R2 ;  /* 0x000000020e007986 */ /* 0x000ff0000c101b04 */
[----:B------:R-:W-:Y:S01]  /*0580*/  @P0 FMUL R4, R4, 0.25 ;  /* 0x3e80000004040820 */ /* 0x000fe20000400000 */
[----:B0-----:R-:W-:Y:S01]  /*0590*/  PRMT R8, R11, 0x654, R8 ;  /* 0x000006540b087816 */ /* 0x001fe20000000008 */
[----:B------:R-:W-:-:S02]  /*05a0*/  @!P1 FMUL R7, R7, 16777216 ;  /* 0x4b80000007079820 */ /* 0x000fc40000400000 */
[----:B------:R-:W-:Y:S02]  /*05b0*/  @!P1 FMUL R4, R4, 16777216 ;  /* 0x4b80000004049820 */ /* 0x000fe40000400000 */
[C---:B------:R-:W-:Y:S02]  /*05c0*/  IMAD R11, R22.reuse, 0x8, R8 ;  /* 0x00000008160b7824 */ /* 0x040fe400078e0208 */
[----:B------:R0:W1:Y:S02]  /*05d0*/  MUFU.RCP R6, R4 ;  /* 0x0000000400067308 */ /* 0x0000640000001000 */
[----:B------:R-:W-:Y:S01]  /*05e0*/  IMAD R22, R22, -0x4, R11 ;  /* 0xfffffffc16167824 */ /* 0x000fe200078e020b */
[----:B0-----:R-:W-:-:S04]  /*05f0*/  LEA R4, P0, R24, UR6, 0x2 ;  /* 0x0000000618047c11 */ /* 0x001fc8000f8010ff */
[----:B------:R-:W-:Y:S01]  /*0600*/  LEA.HI.X R25, R24, UR7, R25, 0x2, P0 ;  /* 0x0000000718197c11 */ /* 0x000fe200080f1419 */
[----:B-1----:R-:W-:Y:S01]  /*0610*/  FMUL R6, R6, R7 ;  /* 0x0000000706067220 */ /* 0x002fe20000400000 */
[----:B------:R-:W-:-:S03]  /*0620*/  LEA R10, P0, R27, UR6, 0x2 ;  /* 0x000000061b0a7c11 */ /* 0x000fc6000f8010ff */
[-C--:B------:R-:W-:Y:S01]  /*0630*/  FMUL R18, R18, R6.reuse ;  /* 0x0000000612127220 */ /* 0x080fe20000400000 */
[----:B------:R-:W-:Y:S01]  /*0640*/  FMUL R6, R5, R6 ;  /* 0x0000000605067220 */ /* 0x000fe20000400000 */
[----:B------:R-:W-:Y:S01]  /*0650*/  LEA.HI.X R7, R27, UR7, R0, 0x2, P0 ;  /* 0x000000071b077c11 */ /* 0x000fe200080f1400 */
[C---:B------:R-:W-:Y:S02]  /*0660*/  IMAD R0, R23.reuse, 0x8, R8 ;  /* 0x0000000817007824 */ /* 0x040fe400078e0208 */
[C-C-:B------:R-:W-:Y:S01]  /*0670*/  FFMA R18, R16.reuse, R18, R9.reuse ;  /* 0x0000001210127223 */ /* 0x140fe20000000009 */
[----:B------:R-:W-:Y:S01]  /*0680*/  FFMA R9, R16, R6, R9 ;  /* 0x0000000610097223 */ /* 0x000fe20000000009 */
[----:B------:R-:W-:Y:S01]  /*0690*/  MOV R5, R25 ;  /* 0x0000001900057202 */ /* 0x000fe20000000f00 */
[----:B------:R-:W-:Y:S02]  /*06a0*/  IMAD.MOV.U32 R6, RZ, RZ, R10 ;  /* 0x000000ffff067224 */ /* 0x000fe400078e000a */
[C---:B------:R-:W-:Y:S01]  /*06b0*/  FSETP.GEU.AND P0, PT, R18.reuse, RZ, PT ;  /* 0x000000ff1200720b */ /* 0x040fe20003f0e000 */
[----:B------:R-:W-:Y:S01]  /*06c0*/  IMAD R23, R23, -0x4, R0 ;  /* 0xfffffffc17177824 */ /* 0x000fe200078e0200 */
[----:B------:R-:W-:Y:S01]  /*06d0*/  FSETP.GEU.AND P1, PT, R9, RZ, PT ;  /* 0x000000ff0900720b */ /* 0x000fe20003f2e000 */
[----:B------:R-:W-:Y:S01]  /*06e0*/  STS.128 [R11], R4 ;  /* 0x000000040b007388 */ /* 0x000fe20000000c00 */
[----:B------:R-:W-:-:S02]  /*06f0*/  FSEL R18, R18, RZ, P0 ;  /* 0x000000ff12127208 */ /* 0x000fc40000000000 */
[----:B------:R-:W-:Y:S01]  /*0700*/  FSEL R19, R9, RZ, P1 ;  /* 0x000000ff09137208 */ /* 0x000fe20000800000 */
[----:B------:R-:W-:Y:S06]  /*0710*/  BAR.SYNC.DEFER_BLOCKING 0x0 ;  /* 0x0000000000007b1d */ /* 0x000fec0000010000 */
[----:B------:R-:W-:Y:S04]  /*0720*/  LDS.64 R2, [R0] ;  /* 0x0000000000027984 */ /* 0x000fe80000000a00 */
[----:B------:R-:W-:Y:S01]  /*0730*/  LDS.64 R8, [R0+0x400] ;  /* 0x0004000000087984 */ /* 0x000fe20000000a00 */
[----:B------:R-:W-:Y:S06]  /*0740*/  BAR.SYNC.DEFER_BLOCKING 0x0 ;  /* 0x0000000000007b1d */ /* 0x000fec0000010000 */
[----:B------:R-:W-:Y:S02]  /*0750*/  STS.64 [R22], R18 ;  /* 0x0000001216007388 */ /* 0x000fe40000000a00 */
[----:B------:R-:W-:Y:S06]  /*0760*/  BAR.SYNC.DEFER_BLOCKING 0x0 ;  /* 0x0000000000007b1d */ /* 0x000fec0000010000 */
[----:B------:R-:W0:Y:S04]  /*0770*/  LDS R13, [R23] ;  /* 0x00000000170d7984 */ /* 0x000e280000000800 */
[----:B------:R-:W1:Y:S04]  /*0780*/  LDS R5, [R23+0x200] ;  /* 0x0002000017057984 */ /* 0x000e680000000800 */
[----:B0-----:R-:W-:Y:S04]  /*0790*/  STG.E desc[UR4][R2.64], R13 ;  /* 0x0000000d02007986 */ /* 0x001fe8000c101904 */
[----:B-1----:R-:W-:Y:S01]  /*07a0*/  STG.E desc[UR4][R8.64], R5 ;  /* 0x0000000508007986 */ /* 0x002fe2000c101904 */
[----:B------:R-:W-:Y:S05]  /*07b0*/  EXIT ;  /* 0x000000000000794d */ /* 0x000fea0003800000 */
.L_x_1:
[----:B------:R-:W-:-:S00]  /*07c0*/  BRA `(.L_x_1) ;  /* 0xfffffffc00fc7947 */ /* 0x000fc0000383ffff */
[----:B------:R-:W-:-:S00]  /*07d0*/  NOP ;  /* 0x0000000000007918 */ /* 0x000fc00000000000 */
        /* <DEDUP_REMOVED lines=10> */
.L_x_2:


//--------------------- .nv.global.init           --------------------------
	.section	.nv.global.init,"aw",@progbits
.nv.global.init:
	.type		assertFunc_0,@object
	.size		assertFunc_0,(_$_str - assertFunc_0)
assertFunc_0:
        /*0000*/ 	.byte	0x75, 0x6e, 0x6b, 0x6e, 0x6f, 0x77, 0x6e, 0x00
	.type		_$_str,@object
	.size		_$_str,(_$_str_$_2 - _$_str)
_$_str:
        /*0008*/ 	.byte	0x5f, 0x5f, 0x43, 0x55, 0x44, 0x41, 0x5f, 0x46, 0x54, 0x5a, 0x00
	.type		_$_str_$_2,@object
	.size		_$_str_$_2,(assertMessage_0 - _$_str_$_2)
_$_str_$_2:
        /*0013*/ 	.byte	0x5f, 0x5f, 0x43, 0x55, 0x44, 0x41, 0x5f, 0x50, 0x52, 0x45, 0x43, 0x5f, 0x53, 0x51, 0x52, 0x54
        /*0023*/ 	.byte	0x00
	.type		assertMessage_0,@object
	.size		assertMessage_0,(assertFile_0 - assertMessage_0)
assertMessage_0:
        /*0024*/ 	.byte	0x69, 0x6e, 0x64, 0x65, 0x78, 0x20, 0x6f, 0x75, 0x74, 0x20, 0x6f, 0x66, 0x20, 0x62, 0x6f, 0x75
        /*0034*/ 	.byte	0x6e, 0x64, 0x73, 0x3a, 0x20, 0x30, 0x20, 0x3c, 0x3d, 0x20, 0x74, 0x6d, 0x70, 0x39, 0x20, 0x3c
        /*0044*/ 	.byte	0x20, 0x32, 0x36, 0x32, 0x31, 0x34, 0x34, 0x00
	.type		assertFile_0,@object
	.size		assertFile_0,(.L_1 - assertFile_0)
assertFile_0:
        /*004c*/ 	.byte	0x69, 0x6e, 0x64, 0x75, 0x63, 0x74, 0x6f, 0x72, 0x5f, 0x63, 0x61, 0x63, 0x68, 0x65, 0x2f, 0x6b
        /*005c*/ 	.byte	0x34, 0x2f, 0x63, 0x6b, 0x34, 0x34, 0x69, 0x66, 0x6f, 0x68, 0x79, 0x65, 0x77, 0x36, 0x66, 0x73
        /*006c*/ 	.byte	0x33, 0x61, 0x65, 0x35, 0x76, 0x75, 0x67, 0x32, 0x79, 0x72, 0x70, 0x37, 0x6a, 0x77, 0x6a, 0x76
        /*007c*/ 	.byte	0x61, 0x6b, 0x35, 0x66, 0x63, 0x72, 0x70, 0x32, 0x6a, 0x70, 0x67, 0x68, 0x66, 0x76, 0x76, 0x67
        /*008c*/ 	.byte	0x7a, 0x76, 0x33, 0x77, 0x66, 0x62, 0x2e, 0x70, 0x79, 0x00
.L_1:


//--------------------- .nv.shared.triton_poi_fused_convolution_max_unpool2d_18 --------------------------
	.section	.nv.shared.triton_poi_fused_convolution_max_unpool2d_18,"aw",@nobits
	.sectionflags	@""
	.align	16
	.zero		1024


//--------------------- .nv.constant0.triton_poi_fused_convolution_max_unpool2d_18 --------------------------
	.section	.nv.constant0.triton_poi_fused_convolution_max_unpool2d_18,"a",@progbits
	.sectionflags	@""
	.align	4
.nv.constant0.triton_poi_fused_convolution_max_unpool2d_18:
	.zero		596


//--------------------- SYMBOLS --------------------------

	.type		__assertfail,@function
